//
// Generated by NVIDIA NVVM Compiler
//
// Compiler Build ID: CL-36424714
// Cuda compilation tools, release 13.0, V13.0.88
// Based on NVVM 20.0.0
//

.version 9.0
.target sm_100
.address_size 64

	// .globl	candidate0
// _ZZ10candidate0E11data_shared has been demoted
// _ZZ10candidate0E13weight_shared has been demoted

.visible .entry candidate0(
	.param .u64 .ptr .align 1 candidate0_param_0,
	.param .u64 .ptr .align 1 candidate0_param_1,
	.param .u64 .ptr .align 1 candidate0_param_2,
	.param .u64 .ptr .align 1 candidate0_param_3
)
.maxntid 64
{
	.reg .pred 	%p<3>;
	.reg .b32 	%r<24>;
	.reg .b32 	%f<235>;
	.reg .b64 	%rd<19>;
	// demoted variable
	.shared .align 4 .b8 _ZZ10candidate0E11data_shared[128];
	// demoted variable
	.shared .align 4 .b8 _ZZ10candidate0E13weight_shared[16384];
	ld.param.u64 	%rd7, [candidate0_param_0];
	ld.param.u64 	%rd8, [candidate0_param_1];
	ld.param.u64 	%rd5, [candidate0_param_2];
	ld.param.u64 	%rd6, [candidate0_param_3];
	cvta.to.global.u64 	%rd1, %rd8;
	cvta.to.global.u64 	%rd9, %rd7;
	mov.u32 	%r1, %tid.x;
	shl.b32 	%r12, %r1, 2;
	mov.u32 	%r13, _ZZ10candidate0E11data_shared;
	add.s32 	%r2, %r13, %r12;
	shl.b32 	%r14, %r1, 4;
	mov.u32 	%r15, _ZZ10candidate0E13weight_shared;
	add.s32 	%r3, %r15, %r14;
	mov.u32 	%r4, %ctaid.x;
	mul.lo.s32 	%r16, %r4, 3211264;
	shr.u32 	%r17, %r1, 3;
	mad.lo.s32 	%r18, %r17, 25088, %r16;
	and.b32  	%r19, %r12, 28;
	or.b32  	%r22, %r18, %r19;
	mad.lo.s32 	%r6, %r1, 112, %r3;
	mul.wide.u32 	%rd10, %r1, 4;
	add.s64 	%rd18, %rd9, %rd10;
	mov.f32 	%f233, 0f00000000;
	mov.b32 	%r23, 0;
	mov.f32 	%f234, %f233;
$L__BB0_1:
	setp.gt.u32 	%p1, %r1, 31;
	bar.sync 	0;
	@%p1 bra 	$L__BB0_3;
	ld.global.nc.f32 	%f6, [%rd18];
	st.shared.f32 	[%r2], %f6;
$L__BB0_3:
	mul.wide.u32 	%rd11, %r22, 4;
	add.s64 	%rd12, %rd1, %rd11;
	ld.global.nc.v4.f32 	{%f7, %f8, %f9, %f10}, [%rd12];
	st.shared.v4.f32 	[%r3], {%f7, %f8, %f9, %f10};
	ld.global.nc.v4.f32 	{%f11, %f12, %f13, %f14}, [%rd12+802816];
	st.shared.v4.f32 	[%r3+1024], {%f11, %f12, %f13, %f14};
	ld.global.nc.v4.f32 	{%f15, %f16, %f17, %f18}, [%rd12+1605632];
	st.shared.v4.f32 	[%r3+2048], {%f15, %f16, %f17, %f18};
	ld.global.nc.v4.f32 	{%f19, %f20, %f21, %f22}, [%rd12+2408448];
	st.shared.v4.f32 	[%r3+3072], {%f19, %f20, %f21, %f22};
	ld.global.nc.v4.f32 	{%f23, %f24, %f25, %f26}, [%rd12+3211264];
	st.shared.v4.f32 	[%r3+4096], {%f23, %f24, %f25, %f26};
	ld.global.nc.v4.f32 	{%f27, %f28, %f29, %f30}, [%rd12+4014080];
	st.shared.v4.f32 	[%r3+5120], {%f27, %f28, %f29, %f30};
	ld.global.nc.v4.f32 	{%f31, %f32, %f33, %f34}, [%rd12+4816896];
	st.shared.v4.f32 	[%r3+6144], {%f31, %f32, %f33, %f34};
	ld.global.nc.v4.f32 	{%f35, %f36, %f37, %f38}, [%rd12+5619712];
	st.shared.v4.f32 	[%r3+7168], {%f35, %f36, %f37, %f38};
	ld.global.nc.v4.f32 	{%f39, %f40, %f41, %f42}, [%rd12+6422528];
	st.shared.v4.f32 	[%r3+8192], {%f39, %f40, %f41, %f42};
	ld.global.nc.v4.f32 	{%f43, %f44, %f45, %f46}, [%rd12+7225344];
	st.shared.v4.f32 	[%r3+9216], {%f43, %f44, %f45, %f46};
	ld.global.nc.v4.f32 	{%f47, %f48, %f49, %f50}, [%rd12+8028160];
	st.shared.v4.f32 	[%r3+10240], {%f47, %f48, %f49, %f50};
	ld.global.nc.v4.f32 	{%f51, %f52, %f53, %f54}, [%rd12+8830976];
	st.shared.v4.f32 	[%r3+11264], {%f51, %f52, %f53, %f54};
	ld.global.nc.v4.f32 	{%f55, %f56, %f57, %f58}, [%rd12+9633792];
	st.shared.v4.f32 	[%r3+12288], {%f55, %f56, %f57, %f58};
	ld.global.nc.v4.f32 	{%f59, %f60, %f61, %f62}, [%rd12+10436608];
	st.shared.v4.f32 	[%r3+13312], {%f59, %f60, %f61, %f62};
	ld.global.nc.v4.f32 	{%f63, %f64, %f65, %f66}, [%rd12+11239424];
	st.shared.v4.f32 	[%r3+14336], {%f63, %f64, %f65, %f66};
	ld.global.nc.v4.f32 	{%f67, %f68, %f69, %f70}, [%rd12+12042240];
	st.shared.v4.f32 	[%r3+15360], {%f67, %f68, %f69, %f70};
	bar.sync 	0;
	ld.shared.f32 	%f71, [_ZZ10candidate0E11data_shared];
	ld.shared.f32 	%f72, [%r6];
	fma.rn.f32 	%f73, %f71, %f72, %f233;
	ld.shared.f32 	%f74, [%r6+8192];
	fma.rn.f32 	%f75, %f71, %f74, %f234;
	ld.shared.f32 	%f76, [_ZZ10candidate0E11data_shared+4];
	ld.shared.f32 	%f77, [%r6+4];
	fma.rn.f32 	%f78, %f76, %f77, %f73;
	ld.shared.f32 	%f79, [%r6+8196];
	fma.rn.f32 	%f80, %f76, %f79, %f75;
	ld.shared.f32 	%f81, [_ZZ10candidate0E11data_shared+8];
	ld.shared.f32 	%f82, [%r6+8];
	fma.rn.f32 	%f83, %f81, %f82, %f78;
	ld.shared.f32 	%f84, [%r6+8200];
	fma.rn.f32 	%f85, %f81, %f84, %f80;
	ld.shared.f32 	%f86, [_ZZ10candidate0E11data_shared+12];
	ld.shared.f32 	%f87, [%r6+12];
	fma.rn.f32 	%f88, %f86, %f87, %f83;
	ld.shared.f32 	%f89, [%r6+8204];
	fma.rn.f32 	%f90, %f86, %f89, %f85;
	ld.shared.f32 	%f91, [_ZZ10candidate0E11data_shared+16];
	ld.shared.f32 	%f92, [%r6+16];
	fma.rn.f32 	%f93, %f91, %f92, %f88;
	ld.shared.f32 	%f94, [%r6+8208];
	fma.rn.f32 	%f95, %f91, %f94, %f90;
	ld.shared.f32 	%f96, [_ZZ10candidate0E11data_shared+20];
	ld.shared.f32 	%f97, [%r6+20];
	fma.rn.f32 	%f98, %f96, %f97, %f93;
	ld.shared.f32 	%f99, [%r6+8212];
	fma.rn.f32 	%f100, %f96, %f99, %f95;
	ld.shared.f32 	%f101, [_ZZ10candidate0E11data_shared+24];
	ld.shared.f32 	%f102, [%r6+24];
	fma.rn.f32 	%f103, %f101, %f102, %f98;
	ld.shared.f32 	%f104, [%r6+8216];
	fma.rn.f32 	%f105, %f101, %f104, %f100;
	ld.shared.f32 	%f106, [_ZZ10candidate0E11data_shared+28];
	ld.shared.f32 	%f107, [%r6+28];
	fma.rn.f32 	%f108, %f106, %f107, %f103;
	ld.shared.f32 	%f109, [%r6+8220];
	fma.rn.f32 	%f110, %f106, %f109, %f105;
	ld.shared.f32 	%f111, [_ZZ10candidate0E11data_shared+32];
	ld.shared.f32 	%f112, [%r6+32];
	fma.rn.f32 	%f113, %f111, %f112, %f108;
	ld.shared.f32 	%f114, [%r6+8224];
	fma.rn.f32 	%f115, %f111, %f114, %f110;
	ld.shared.f32 	%f116, [_ZZ10candidate0E11data_shared+36];
	ld.shared.f32 	%f117, [%r6+36];
	fma.rn.f32 	%f118, %f116, %f117, %f113;
	ld.shared.f32 	%f119, [%r6+8228];
	fma.rn.f32 	%f120, %f116, %f119, %f115;
	ld.shared.f32 	%f121, [_ZZ10candidate0E11data_shared+40];
	ld.shared.f32 	%f122, [%r6+40];
	fma.rn.f32 	%f123, %f121, %f122, %f118;
	ld.shared.f32 	%f124, [%r6+8232];
	fma.rn.f32 	%f125, %f121, %f124, %f120;
	ld.shared.f32 	%f126, [_ZZ10candidate0E11data_shared+44];
	ld.shared.f32 	%f127, [%r6+44];
	fma.rn.f32 	%f128, %f126, %f127, %f123;
	ld.shared.f32 	%f129, [%r6+8236];
	fma.rn.f32 	%f130, %f126, %f129, %f125;
	ld.shared.f32 	%f131, [_ZZ10candidate0E11data_shared+48];
	ld.shared.f32 	%f132, [%r6+48];
	fma.rn.f32 	%f133, %f131, %f132, %f128;
	ld.shared.f32 	%f134, [%r6+8240];
	fma.rn.f32 	%f135, %f131, %f134, %f130;
	ld.shared.f32 	%f136, [_ZZ10candidate0E11data_shared+52];
	ld.shared.f32 	%f137, [%r6+52];
	fma.rn.f32 	%f138, %f136, %f137, %f133;
	ld.shared.f32 	%f139, [%r6+8244];
	fma.rn.f32 	%f140, %f136, %f139, %f135;
	ld.shared.f32 	%f141, [_ZZ10candidate0E11data_shared+56];
	ld.shared.f32 	%f142, [%r6+56];
	fma.rn.f32 	%f143, %f141, %f142, %f138;
	ld.shared.f32 	%f144, [%r6+8248];
	fma.rn.f32 	%f145, %f141, %f144, %f140;
	ld.shared.f32 	%f146, [_ZZ10candidate0E11data_shared+60];
	ld.shared.f32 	%f147, [%r6+60];
	fma.rn.f32 	%f148, %f146, %f147, %f143;
	ld.shared.f32 	%f149, [%r6+8252];
	fma.rn.f32 	%f150, %f146, %f149, %f145;
	ld.shared.f32 	%f151, [_ZZ10candidate0E11data_shared+64];
	ld.shared.f32 	%f152, [%r6+64];
	fma.rn.f32 	%f153, %f151, %f152, %f148;
	ld.shared.f32 	%f154, [%r6+8256];
	fma.rn.f32 	%f155, %f151, %f154, %f150;
	ld.shared.f32 	%f156, [_ZZ10candidate0E11data_shared+68];
	ld.shared.f32 	%f157, [%r6+68];
	fma.rn.f32 	%f158, %f156, %f157, %f153;
	ld.shared.f32 	%f159, [%r6+8260];
	fma.rn.f32 	%f160, %f156, %f159, %f155;
	ld.shared.f32 	%f161, [_ZZ10candidate0E11data_shared+72];
	ld.shared.f32 	%f162, [%r6+72];
	fma.rn.f32 	%f163, %f161, %f162, %f158;
	ld.shared.f32 	%f164, [%r6+8264];
	fma.rn.f32 	%f165, %f161, %f164, %f160;
	ld.shared.f32 	%f166, [_ZZ10candidate0E11data_shared+76];
	ld.shared.f32 	%f167, [%r6+76];
	fma.rn.f32 	%f168, %f166, %f167, %f163;
	ld.shared.f32 	%f169, [%r6+8268];
	fma.rn.f32 	%f170, %f166, %f169, %f165;
	ld.shared.f32 	%f171, [_ZZ10candidate0E11data_shared+80];
	ld.shared.f32 	%f172, [%r6+80];
	fma.rn.f32 	%f173, %f171, %f172, %f168;
	ld.shared.f32 	%f174, [%r6+8272];
	fma.rn.f32 	%f175, %f171, %f174, %f170;
	ld.shared.f32 	%f176, [_ZZ10candidate0E11data_shared+84];
	ld.shared.f32 	%f177, [%r6+84];
	fma.rn.f32 	%f178, %f176, %f177, %f173;
	ld.shared.f32 	%f179, [%r6+8276];
	fma.rn.f32 	%f180, %f176, %f179, %f175;
	ld.shared.f32 	%f181, [_ZZ10candidate0E11data_shared+88];
	ld.shared.f32 	%f182, [%r6+88];
	fma.rn.f32 	%f183, %f181, %f182, %f178;
	ld.shared.f32 	%f184, [%r6+8280];
	fma.rn.f32 	%f185, %f181, %f184, %f180;
	ld.shared.f32 	%f186, [_ZZ10candidate0E11data_shared+92];
	ld.shared.f32 	%f187, [%r6+92];
	fma.rn.f32 	%f188, %f186, %f187, %f183;
	ld.shared.f32 	%f189, [%r6+8284];
	fma.rn.f32 	%f190, %f186, %f189, %f185;
	ld.shared.f32 	%f191, [_ZZ10candidate0E11data_shared+96];
	ld.shared.f32 	%f192, [%r6+96];
	fma.rn.f32 	%f193, %f191, %f192, %f188;
	ld.shared.f32 	%f194, [%r6+8288];
	fma.rn.f32 	%f195, %f191, %f194, %f190;
	ld.shared.f32 	%f196, [_ZZ10candidate0E11data_shared+100];
	ld.shared.f32 	%f197, [%r6+100];
	fma.rn.f32 	%f198, %f196, %f197, %f193;
	ld.shared.f32 	%f199, [%r6+8292];
	fma.rn.f32 	%f200, %f196, %f199, %f195;
	ld.shared.f32 	%f201, [_ZZ10candidate0E11data_shared+104];
	ld.shared.f32 	%f202, [%r6+104];
	fma.rn.f32 	%f203, %f201, %f202, %f198;
	ld.shared.f32 	%f204, [%r6+8296];
	fma.rn.f32 	%f205, %f201, %f204, %f200;
	ld.shared.f32 	%f206, [_ZZ10candidate0E11data_shared+108];
	ld.shared.f32 	%f207, [%r6+108];
	fma.rn.f32 	%f208, %f206, %f207, %f203;
	ld.shared.f32 	%f209, [%r6+8300];
	fma.rn.f32 	%f210, %f206, %f209, %f205;
	ld.shared.f32 	%f211, [_ZZ10candidate0E11data_shared+112];
	ld.shared.f32 	%f212, [%r6+112];
	fma.rn.f32 	%f213, %f211, %f212, %f208;
	ld.shared.f32 	%f214, [%r6+8304];
	fma.rn.f32 	%f215, %f211, %f214, %f210;
	ld.shared.f32 	%f216, [_ZZ10candidate0E11data_shared+116];
	ld.shared.f32 	%f217, [%r6+116];
	fma.rn.f32 	%f218, %f216, %f217, %f213;
	ld.shared.f32 	%f219, [%r6+8308];
	fma.rn.f32 	%f220, %f216, %f219, %f215;
	ld.shared.f32 	%f221, [_ZZ10candidate0E11data_shared+120];
	ld.shared.f32 	%f222, [%r6+120];
	fma.rn.f32 	%f223, %f221, %f222, %f218;
	ld.shared.f32 	%f224, [%r6+8312];
	fma.rn.f32 	%f225, %f221, %f224, %f220;
	ld.shared.f32 	%f226, [_ZZ10candidate0E11data_shared+124];
	ld.shared.f32 	%f227, [%r6+124];
	fma.rn.f32 	%f233, %f226, %f227, %f223;
	ld.shared.f32 	%f228, [%r6+8316];
	fma.rn.f32 	%f234, %f226, %f228, %f225;
	add.s32 	%r23, %r23, 1;
	add.s32 	%r22, %r22, 32;
	add.s64 	%rd18, %rd18, 128;
	setp.ne.s32 	%p2, %r23, 784;
	@%p2 bra 	$L__BB0_1;
	cvta.to.global.u64 	%rd13, %rd6;
	cvta.to.global.u64 	%rd14, %rd5;
	shl.b32 	%r20, %r4, 7;
	or.b32  	%r21, %r20, %r1;
	mul.wide.u32 	%rd15, %r21, 4;
	add.s64 	%rd16, %rd13, %rd15;
	ld.global.nc.f32 	%f229, [%rd16];
	add.f32 	%f230, %f233, %f229;
	add.s64 	%rd17, %rd14, %rd15;
	st.global.f32 	[%rd17], %f230;
	ld.global.nc.f32 	%f231, [%rd16+256];
	add.f32 	%f232, %f234, %f231;
	st.global.f32 	[%rd17+256], %f232;
	ret;

}


// ===== COMPILED SASS (sm_100) =====

	.target	sm_100

	.elftype	@"ET_EXEC"


//--------------------- .note.nv.tkinfo           --------------------------
	.section	.note.nv.tkinfo,"",@"SHT_NOTE"
	.sectionflags	@"SHF_NOTE_NV_TKINFO"
	.tkinfo
        /*0018*/ 	.word	0x00000002
        /*0030*/ 	.string	""
        /*0030*/ 	.string	"ptxas"
        /*0030*/ 	.string	"Cuda compilation tools, release 13.0, V13.0.88"
        /*0030*/ 	.string	"Build cuda_13.0.r13.0/compiler.36424714_0"
        /*0030*/ 	.string	"-arch sm_100 -m 64 "



//--------------------- .note.nv.cuinfo           --------------------------
	.section	.note.nv.cuinfo,"",@"SHT_NOTE"
	.sectionflags	@"SHF_NOTE_NV_CUINFO"
        /*0018*/ 	.short	0x0002
        /*001a*/ 	.short	0x0064
        /*001c*/ 	.short	0x0082
	.zero		2


//--------------------- .nv.info                  --------------------------
	.section	.nv.info,"",@"SHT_CUDA_INFO"
	.align	4


	//----- nvinfo : EIATTR_REGCOUNT
	.align		4
        /*0000*/ 	.byte	0x04, 0x2f
        /*0002*/ 	.short	(.L_1 - .L_0)
	.align		4
.L_0:
        /*0004*/ 	.word	index@(candidate0)
        /*0008*/ 	.word	0x00000048


	//----- nvinfo : EIATTR_FRAME_SIZE
	.align		4
.L_1:
        /*000c*/ 	.byte	0x04, 0x11
        /*000e*/ 	.short	(.L_3 - .L_2)
	.align		4
.L_2:
        /*0010*/ 	.word	index@(candidate0)
        /*0014*/ 	.word	0x00000000


	//----- nvinfo : EIATTR_MIN_STACK_SIZE
	.align		4
.L_3:
        /*0018*/ 	.byte	0x04, 0x12
        /*001a*/ 	.short	(.L_5 - .L_4)
	.align		4
.L_4:
        /*001c*/ 	.word	index@(candidate0)
        /*0020*/ 	.word	0x00000000
.L_5:


//--------------------- .nv.compat                --------------------------
	.section	.nv.compat,"",@"SHT_CUDA_COMPAT_INFO"
	.align	4
        /*0000*/ 	.byte	0x02, 0x09, 0x00, 0x00, 0x02, 0x02, 0x01, 0x00, 0x02, 0x05, 0x05, 0x00, 0x03, 0x07, 0x01, 0x01
        /*0010*/ 	.byte	0x02, 0x03, 0x00, 0x00, 0x02, 0x06, 0x01, 0x00, 0x04, 0x0b, 0x08, 0x00, 0x09, 0x00, 0x00, 0x00
        /*0020*/ 	.byte	0x00, 0x00, 0x00, 0x00


//--------------------- .nv.info.candidate0       --------------------------
	.section	.nv.info.candidate0,"",@"SHT_CUDA_INFO"
	.sectionflags	@""
	.align	4


	//----- nvinfo : EIATTR_CUDA_API_VERSION
	.align		4
        /*0000*/ 	.byte	0x04, 0x37
        /*0002*/ 	.short	(.L_7 - .L_6)
.L_6:
        /*0004*/ 	.word	0x00000082


	//----- nvinfo : EIATTR_KPARAM_INFO
	.align		4
.L_7:
        /*0008*/ 	.byte	0x04, 0x17
        /*000a*/ 	.short	(.L_9 - .L_8)
.L_8:
        /*000c*/ 	.word	0x00000000
        /*0010*/ 	.short	0x0003
        /*0012*/ 	.short	0x0018
        /*0014*/ 	.byte	0x00, 0xf5, 0x21, 0x00


	//----- nvinfo : EIATTR_KPARAM_INFO
	.align		4
.L_9:
        /*0018*/ 	.byte	0x04, 0x17
        /*001a*/ 	.short	(.L_11 - .L_10)
.L_10:
        /*001c*/ 	.word	0x00000000
        /*0020*/ 	.short	0x0002
        /*0022*/ 	.short	0x0010
        /*0024*/ 	.byte	0x00, 0xf5, 0x21, 0x00


	//----- nvinfo : EIATTR_KPARAM_INFO
	.align		4
.L_11:
        /*0028*/ 	.byte	0x04, 0x17
        /*002a*/ 	.short	(.L_13 - .L_12)
.L_12:
        /*002c*/ 	.word	0x00000000
        /*0030*/ 	.short	0x0001
        /*0032*/ 	.short	0x0008
        /*0034*/ 	.byte	0x00, 0xf5, 0x21, 0x00


	//----- nvinfo : EIATTR_KPARAM_INFO
	.align		4
.L_13:
        /*0038*/ 	.byte	0x04, 0x17
        /*003a*/ 	.short	(.L_15 - .L_14)
.L_14:
        /*003c*/ 	.word	0x00000000
        /*0040*/ 	.short	0x0000
        /*0042*/ 	.short	0x0000
        /*0044*/ 	.byte	0x00, 0xf5, 0x21, 0x00


	//----- nvinfo : EIATTR_SPARSE_MMA_MASK
	.align		4
.L_15:
        /*0048*/ 	.byte	0x03, 0x50
        /*004a*/ 	.short	0x0000


	//----- nvinfo : EIATTR_MAXREG_COUNT
	.align		4
        /*004c*/ 	.byte	0x03, 0x1b
        /*004e*/ 	.short	0x00ff


	//----- nvinfo : EIATTR_NUM_BARRIERS
	.align		4
        /*0050*/ 	.byte	0x02, 0x4c
        /*0052*/ 	.byte	0x01
	.zero		1


	//----- nvinfo : EIATTR_MERCURY_ISA_VERSION
	.align		4
        /*0054*/ 	.byte	0x03, 0x5f
        /*0056*/ 	.short	0x0101


	//----- nvinfo : EIATTR_VRC_CTA_INIT_COUNT
	.align		4
        /*0058*/ 	.byte	0x02, 0x4a
	.zero		1
	.zero		1


	//----- nvinfo : EIATTR_EXIT_INSTR_OFFSETS
	.align		4
        /*005c*/ 	.byte	0x04, 0x1c
        /*005e*/ 	.short	(.L_17 - .L_16)


	//   ....[0]....
.L_16:
        /*0060*/ 	.word	0x00000af0


	//----- nvinfo : EIATTR_MAX_THREADS
	.align		4
.L_17:
        /*0064*/ 	.byte	0x04, 0x05
        /*0066*/ 	.short	(.L_19 - .L_18)
.L_18:
        /*0068*/ 	.word	0x00000040
        /*006c*/ 	.word	0x00000001
        /*0070*/ 	.word	0x00000001


	//----- nvinfo : EIATTR_CBANK_PARAM_SIZE
	.align		4
.L_19:
        /*0074*/ 	.byte	0x03, 0x19
        /*0076*/ 	.short	0x0020


	//----- nvinfo : EIATTR_PARAM_CBANK
	.align		4
        /*0078*/ 	.byte	0x04, 0x0a
        /*007a*/ 	.short	(.L_21 - .L_20)
	.align		4
.L_20:
        /*007c*/ 	.word	index@(.nv.constant0.candidate0)
        /*0080*/ 	.short	0x0380
        /*0082*/ 	.short	0x0020


	//----- nvinfo : EIATTR_SW_WAR
	.align		4
.L_21:
        /*0084*/ 	.byte	0x04, 0x36
        /*0086*/ 	.short	(.L_23 - .L_22)
.L_22:
        /*0088*/ 	.word	0x00000008
.L_23:


//--------------------- .nv.callgraph             --------------------------
	.section	.nv.callgraph,"",@"SHT_CUDA_CALLGRAPH"
	.align	4
	.sectionentsize	8
	.align		4
        /*0000*/ 	.word	0x00000000
	.align		4
        /*0004*/ 	.word	0xffffffff
	.align		4
        /*0008*/ 	.word	0x00000000
	.align		4
        /*000c*/ 	.word	0xfffffffe
	.align		4
        /*0010*/ 	.word	0x00000000
	.align		4
        /*0014*/ 	.word	0xfffffffd
	.align		4
        /*0018*/ 	.word	0x00000000
	.align		4
        /*001c*/ 	.word	0xfffffffc


//--------------------- .text.candidate0          --------------------------
	.section	.text.candidate0,"ax",@progbits
	.align	128
        .global         candidate0
        .type           candidate0,@function
        .size           candidate0,(.L_x_2 - candidate0)
        .other          candidate0,@"STO_CUDA_ENTRY STV_DEFAULT"
candidate0:
.text.candidate0:
[----:B------:R-:W-:Y:S01]  /*0000*/  LDC R1, c[0x0][0x37c] ;  /* 0x0000df00ff017b82 */ /* 0x000fe20000000800 */
[----:B------:R-:W0:Y:S07]  /*0010*/  S2R R0, SR_TID.X ;  /* 0x0000000000007919 */ /* 0x000e2e0000002100 */
[----:B------:R-:W1:Y:S01]  /*0020*/  S2UR UR7, SR_CgaCtaId ;  /* 0x00000000000779c3 */ /* 0x000e620000008800 */
[----:B------:R-:W-:Y:S01]  /*0030*/  UMOV UR4, 0x400 ;  /* 0x0000040000047882 */ /* 0x000fe20000000000 */
[----:B------:R-:W-:Y:S01]  /*0040*/  HFMA2 R67, -RZ, RZ, 0, 0 ;  /* 0x00000000ff437431 */ /* 0x000fe200000001ff */
[----:B------:R-:W2:Y:S01]  /*0050*/  S2R R2, SR_CTAID.X ;  /* 0x0000000000027919 */ /* 0x000ea20000002500 */
[----:B------:R-:W-:Y:S01]  /*0060*/  UIADD3 UR5, UPT, UPT, UR4, 0x80, URZ ;  /* 0x0000008004057890 */ /* 0x000fe2000fffe0ff */
[----:B------:R-:W-:Y:S01]  /*0070*/  MOV R65, RZ ;  /* 0x000000ff00417202 */ /* 0x000fe20000000f00 */
[----:B------:R-:W3:Y:S02]  /*0080*/  LDCU.64 UR8, c[0x0][0x358] ;  /* 0x00006b00ff0877ac */ /* 0x000ee40008000a00 */
[----:B------:R-:W4:Y:S08]  /*0090*/  LDC.64 R4, c[0x0][0x380] ;  /* 0x0000e000ff047b82 */ /* 0x000f300000000a00 */
[----:B------:R-:W3:Y:S01]  /*00a0*/  LDC.64 R68, c[0x0][0x388] ;  /* 0x0000e200ff447b82 */ /* 0x000ee20000000a00 */
[----:B-1----:R-:W-:-:S02]  /*00b0*/  ULEA UR6, UR7, UR5, 0x18 ;  /* 0x0000000507067291 */ /* 0x002fc4000f8ec0ff */
[----:B------:R-:W-:-:S03]  /*00c0*/  ULEA UR5, UR7, UR4, 0x18 ;  /* 0x0000000407057291 */ /* 0x000fc6000f8ec0ff */
[----:B------:R-:W-:Y:S01]  /*00d0*/  UMOV UR4, URZ ;  /* 0x000000ff00047c82 */ /* 0x000fe20008000000 */
[----:B0-----:R-:W-:Y:S01]  /*00e0*/  SHF.R.U32.HI R3, RZ, 0x3, R0 ;  /* 0x00000003ff037819 */ /* 0x001fe20000011600 */
[C---:B----4-:R-:W-:Y:S01]  /*00f0*/  IMAD.WIDE.U32 R4, R0.reuse, 0x4, R4 ;  /* 0x0000000400047825 */ /* 0x050fe200078e0004 */
[----:B------:R-:W-:Y:S02]  /*0100*/  SHF.L.U32 R64, R0, 0x2, RZ ;  /* 0x0000000200407819 */ /* 0x000fe400000006ff */
[----:B--2---:R-:W-:Y:S02]  /*0110*/  LEA R6, R2, R3, 0x7 ;  /* 0x0000000302067211 */ /* 0x004fe400078e38ff */
[----:B------:R-:W-:Y:S02]  /*0120*/  LOP3.LUT R57, R64, 0x1c, RZ, 0xc0, !PT ;  /* 0x0000001c40397812 */ /* 0x000fe400078ec0ff */
[----:B------:R-:W-:Y:S02]  /*0130*/  LEA R59, R0, UR6, 0x4 ;  /* 0x00000006003b7c11 */ /* 0x000fe4000f8e20ff */
[----:B------:R-:W-:Y:S01]  /*0140*/  MOV R56, R4 ;  /* 0x0000000400387202 */ /* 0x000fe20000000f00 */
[----:B------:R-:W-:Y:S01]  /*0150*/  IMAD R57, R6, 0x6200, R57 ;  /* 0x0000620006397824 */ /* 0x000fe200078e0239 */
[----:B------:R-:W-:Y:S01]  /*0160*/  MOV R3, R5 ;  /* 0x0000000500037202 */ /* 0x000fe20000000f00 */
[----:B---3--:R-:W-:-:S07]  /*0170*/  IMAD R58, R0, 0x70, R59 ;  /* 0x00000070003a7824 */ /* 0x008fce00078e023b */
.L_x_0:
[----:B------:R-:W-:Y:S01]  /*0180*/  BAR.SYNC.DEFER_BLOCKING 0x0 ;  /* 0x0000000000007b1d */ /* 0x000fe20000010000 */
[----:B------:R-:W-:Y:S01]  /*0190*/  ISETP.GT.U32.AND P0, PT, R0, 0x1f, PT ;  /* 0x0000001f0000780c */ /* 0x000fe20003f04070 */
[----:B------:R-:W-:-:S05]  /*01a0*/  IMAD.WIDE.U32 R54, R57, 0x4, R68 ;  /* 0x0000000439367825 */ /* 0x000fca00078e0044 */
[----:B------:R-:W2:Y:S04]  /*01b0*/  LDG.E.128.CONSTANT R28, desc[UR8][R54.64] ;  /* 0x00000008361c7981 */ /* 0x000ea8000c1e9d00 */
[----:B------:R-:W3:Y:S03]  /*01c0*/  LDG.E.128.CONSTANT R32, desc[UR8][R54.64+0xc4000] ;  /* 0x0c40000836207981 */ /* 0x000ee6000c1e9d00 */
[----:B------:R-:W-:Y:S02]  /*01d0*/  @!P0 MOV R12, R56 ;  /* 0x00000038000c8202 */ /* 0x000fe40000000f00 */
[----:B------:R-:W-:Y:S01]  /*01e0*/  @!P0 MOV R13, R3 ;  /* 0x00000003000d8202 */ /* 0x000fe20000000f00 */
[----:B------:R-:W4:Y:S04]  /*01f0*/  LDG.E.128.CONSTANT R60, desc[UR8][R54.64+0x188000] ;  /* 0x18800008363c7981 */ /* 0x000f28000c1e9d00 */
[----:B------:R-:W5:Y:S04]  /*0200*/  @!P0 LDG.E.CONSTANT R25, desc[UR8][R12.64] ;  /* 0x000000080c198981 */ /* 0x000f68000c1e9900 */
[----:B------:R-:W4:Y:S04]  /*0210*/  LDG.E.128.CONSTANT R4, desc[UR8][R54.64+0x24c000] ;  /* 0x24c0000836047981 */ /* 0x000f28000c1e9d00 */
[----:B------:R-:W4:Y:S04]  /*0220*/  LDG.E.128.CONSTANT R8, desc[UR8][R54.64+0x310000] ;  /* 0x3100000836087981 */ /* 0x000f28000c1e9d00 */
[----:B------:R-:W4:Y:S04]  /*0230*/  LDG.E.128.CONSTANT R12, desc[UR8][R54.64+0x3d4000] ;  /* 0x3d400008360c7981 */ /* 0x000f28000c1e9d00 */
[----:B------:R-:W4:Y:S04]  /*0240*/  LDG.E.128.CONSTANT R16, desc[UR8][R54.64+0x498000] ;  /* 0x4980000836107981 */ /* 0x000f28000c1e9d00 */
[----:B------:R-:W4:Y:S04]  /*0250*/  LDG.E.128.CONSTANT R20, desc[UR8][R54.64+0x55c000] ;  /* 0x55c0000836147981 */ /* 0x000f28000c1e9d00 */
[----:B-----5:R0:W-:Y:S01]  /*0260*/  @!P0 STS [R64+UR5], R25 ;  /* 0x0000001940008988 */ /* 0x0201e20008000805 */
[----:B------:R-:W-:-:S04]  /*0270*/  IADD3 R52, P0, PT, R54, 0x1000000, RZ ;  /* 0x0100000036347810 */ /* 0x000fc80007f1e0ff */
[----:B------:R-:W-:Y:S01]  /*0280*/  IADD3.X R53, PT, PT, RZ, R55, RZ, P0, !PT ;  /* 0x00000037ff357210 */ /* 0x000fe200007fe4ff */
[----:B--2---:R1:W-:Y:S04]  /*0290*/  STS.128 [R59], R28 ;  /* 0x0000001c3b007388 */ /* 0x0043e80000000c00 */
[----:B---3--:R2:W-:Y:S04]  /*02a0*/  STS.128 [R59+0x400], R32 ;  /* 0x000400203b007388 */ /* 0x0085e80000000c00 */
[----:B0-----:R-:W3:Y:S04]  /*02b0*/  LDG.E.128.CONSTANT R24, desc[UR8][R54.64+0x620000] ;  /* 0x6200000836187981 */ /* 0x001ee8000c1e9d00 */
[----:B------:R-:W5:Y:S04]  /*02c0*/  LDG.E.128.CONSTANT R36, desc[UR8][R52.64+-0x794000] ;  /* 0x86c0000834247981 */ /* 0x000f68000c1e9d00 */
[----:B-1----:R-:W5:Y:S04]  /*02d0*/  LDG.E.128.CONSTANT R28, desc[UR8][R54.64+0x6e4000] ;  /* 0x6e400008361c7981 */ /* 0x002f68000c1e9d00 */
[----:B--2---:R-:W2:Y:S04]  /*02e0*/  LDG.E.128.CONSTANT R32, desc[UR8][R54.64+0x7a8000] ;  /* 0x7a80000836207981 */ /* 0x004ea8000c1e9d00 */
[----:B------:R-:W2:Y:S04]  /*02f0*/  LDG.E.128.CONSTANT R40, desc[UR8][R52.64+-0x6d0000] ;  /* 0x9300000834287981 */ /* 0x000ea8000c1e9d00 */
[----:B------:R-:W2:Y:S04]  /*0300*/  LDG.E.128.CONSTANT R44, desc[UR8][R52.64+-0x60c000] ;  /* 0x9f400008342c7981 */ /* 0x000ea8000c1e9d00 */
[----:B------:R-:W2:Y:S04]  /*0310*/  LDG.E.128.CONSTANT R48, desc[UR8][R52.64+-0x548000] ;  /* 0xab80000834307981 */ /* 0x000ea8000c1e9d00 */
[----:B------:R-:W2:Y:S01]  /*0320*/  LDG.E.128.CONSTANT R52, desc[UR8][R52.64+-0x484000] ;  /* 0xb7c0000834347981 */ /* 0x000ea2000c1e9d00 */
[----:B------:R-:W0:Y:S03]  /*0330*/  S2UR UR7, SR_CgaCtaId ;  /* 0x00000000000779c3 */ /* 0x000e260000008800 */
[----:B----4-:R-:W-:Y:S04]  /*0340*/  STS.128 [R59+0x800], R60 ;  /* 0x0008003c3b007388 */ /* 0x010fe80000000c00 */
[----:B------:R-:W-:Y:S04]  /*0350*/  STS.128 [R59+0xc00], R4 ;  /* 0x000c00043b007388 */ /* 0x000fe80000000c00 */
[----:B------:R-:W-:Y:S04]  /*0360*/  STS.128 [R59+0x1000], R8 ;  /* 0x001000083b007388 */ /* 0x000fe80000000c00 */
[----:B------:R-:W-:Y:S04]  /*0370*/  STS.128 [R59+0x1400], R12 ;  /* 0x0014000c3b007388 */ /* 0x000fe80000000c00 */
[----:B------:R-:W-:Y:S04]  /*0380*/  STS.128 [R59+0x1800], R16 ;  /* 0x001800103b007388 */ /* 0x000fe80000000c00 */
[----:B------:R-:W-:Y:S01]  /*0390*/  STS.128 [R59+0x1c00], R20 ;  /* 0x001c00143b007388 */ /* 0x000fe20000000c00 */
[----:B------:R-:W-:-:S02]  /*03a0*/  UMOV UR6, 0x400 ;  /* 0x0000040000067882 */ /* 0x000fc40000000000 */
[----:B0-----:R-:W-:Y:S02]  /*03b0*/  ULEA UR6, UR7, UR6, 0x18 ;  /* 0x0000000607067291 */ /* 0x001fe4000f8ec0ff */
[----:B------:R-:W-:-:S04]  /*03c0*/  UIADD3 UR4, UPT, UPT, UR4, 0x1, URZ ;  /* 0x0000000104047890 */ /* 0x000fc8000fffe0ff */
[----:B------:R-:W-:Y:S01]  /*03d0*/  UISETP.NE.AND UP0, UPT, UR4, 0x310, UPT ;  /* 0x000003100400788c */ /* 0x000fe2000bf05270 */
[----:B------:R-:W-:Y:S02]  /*03e0*/  IADD3 R56, P0, PT, R56, 0x80, RZ ;  /* 0x0000008038387810 */ /* 0x000fe40007f1e0ff */
[----:B------:R-:W-:Y:S02]  /*03f0*/  IADD3 R57, PT, PT, R57, 0x20, RZ ;  /* 0x0000002039397810 */ /* 0x000fe40007ffe0ff */
[----:B------:R-:W-:Y:S01]  /*0400*/  IADD3.X R3, PT, PT, RZ, R3, RZ, P0, !PT ;  /* 0x00000003ff037210 */ /* 0x000fe200007fe4ff */
[----:B---3--:R-:W-:Y:S04]  /*0410*/  STS.128 [R59+0x2000], R24 ;  /* 0x002000183b007388 */ /* 0x008fe80000000c00 */
[----:B-----5:R-:W-:Y:S04]  /*0420*/  STS.128 [R59+0x2c00], R36 ;  /* 0x002c00243b007388 */ /* 0x020fe80000000c00 */
[----:B------:R-:W-:Y:S04]  /*0430*/  STS.128 [R59+0x2400], R28 ;  /* 0x0024001c3b007388 */ /* 0x000fe80000000c00 */
[----:B--2---:R-:W-:Y:S04]  /*0440*/  STS.128 [R59+0x2800], R32 ;  /* 0x002800203b007388 */ /* 0x004fe80000000c00 */
[----:B------:R-:W-:Y:S04]  /*0450*/  STS.128 [R59+0x3000], R40 ;  /* 0x003000283b007388 */ /* 0x000fe80000000c00 */
[----:B------:R-:W-:Y:S04]  /*0460*/  STS.128 [R59+0x3400], R44 ;  /* 0x0034002c3b007388 */ /* 0x000fe80000000c00 */
[----:B------:R-:W-:Y:S04]  /*0470*/  STS.128 [R59+0x3800], R48 ;  /* 0x003800303b007388 */ /* 0x000fe80000000c00 */
[----:B------:R-:W-:Y:S01]  /*0480*/  STS.128 [R59+0x3c00], R52 ;  /* 0x003c00343b007388 */ /* 0x000fe20000000c00 */
[----:B------:R-:W-:Y:S06]  /*0490*/  BAR.SYNC.DEFER_BLOCKING 0x0 ;  /* 0x0000000000007b1d */ /* 0x000fec0000010000 */
[----:B------:R-:W-:Y:S04]  /*04a0*/  LDS.128 R8, [UR6] ;  /* 0x00000006ff087984 */ /* 0x000fe80008000c00 */
[----:B------:R-:W0:Y:S04]  /*04b0*/  LDS.128 R12, [R58] ;  /* 0x000000003a0c7984 */ /* 0x000e280000000c00 */
[----:B------:R-:W1:Y:S04]  /*04c0*/  LDS.128 R60, [R58+0x2000] ;  /* 0x002000003a3c7984 */ /* 0x000e680000000c00 */
[----:B------:R-:W-:Y:S04]  /*04d0*/  LDS.128 R16, [UR6+0x10] ;  /* 0x00001006ff107984 */ /* 0x000fe80008000c00 */
[----:B------:R-:W2:Y:S04]  /*04e0*/  LDS.128 R4, [R58+0x10] ;  /* 0x000010003a047984 */ /* 0x000ea80000000c00 */
[----:B------:R-:W3:Y:S04]  /*04f0*/  LDS.128 R20, [R58+0x2010] ;  /* 0x002010003a147984 */ /* 0x000ee80000000c00 */
[----:B------:R-:W-:Y:S04]  /*0500*/  LDS.128 R28, [UR6+0x20] ;  /* 0x00002006ff1c7984 */ /* 0x000fe80008000c00 */
[----:B------:R-:W4:Y:S04]  /*0510*/  LDS.128 R24, [R58+0x20] ;  /* 0x000020003a187984 */ /* 0x000f280000000c00 */
[----:B------:R-:W5:Y:S04]  /*0520*/  LDS.128 R32, [R58+0x2020] ;  /* 0x002020003a207984 */ /* 0x000f680000000c00 */
[----:B------:R-:W-:Y:S04]  /*0530*/  LDS.128 R40, [UR6+0x30] ;  /* 0x00003006ff287984 */ /* 0x000fe80008000c00 */
[----:B------:R-:W5:Y:S01]  /*0540*/  LDS.128 R36, [R58+0x30] ;  /* 0x000030003a247984 */ /* 0x000f620000000c00 */
[----:B0-----:R-:W-:-:S03]  /*0550*/  FFMA R12, R8, R12, R67 ;  /* 0x0000000c080c7223 */ /* 0x001fc60000000043 */
[----:B------:R-:W0:Y:S01]  /*0560*/  LDS.128 R44, [R58+0x2030] ;  /* 0x002030003a2c7984 */ /* 0x000e220000000c00 */
[C---:B------:R-:W-:Y:S01]  /*0570*/  FFMA R13, R9.reuse, R13, R12 ;  /* 0x0000000d090d7223 */ /* 0x040fe2000000000c */
[----:B-1----:R-:W-:Y:S02]  /*0580*/  FFMA R60, R8, R60, R65 ;  /* 0x0000003c083c7223 */ /* 0x002fe40000000041 */
[----:B------:R-:W-:Y:S01]  /*0590*/  LDS.128 R48, [R58+0x2070] ;  /* 0x002070003a307984 */ /* 0x000fe20000000c00 */
[----:B------:R-:W-:Y:S01]  /*05a0*/  FFMA R14, R10, R14, R13 ;  /* 0x0000000e0a0e7223 */ /* 0x000fe2000000000d */
[----:B------:R-:W-:-:S03]  /*05b0*/  FFMA R61, R9, R61, R60 ;  /* 0x0000003d093d7223 */ /* 0x000fc6000000003c */
[----:B------:R-:W-:Y:S01]  /*05c0*/  FFMA R15, R11, R15, R14 ;  /* 0x0000000f0b0f7223 */ /* 0x000fe2000000000e */
[----:B------:R-:W-:-:S03]  /*05d0*/  FFMA R62, R10, R62, R61 ;  /* 0x0000003e0a3e7223 */ /* 0x000fc6000000003d */
[C---:B--2---:R-:W-:Y:S01]  /*05e0*/  FFMA R4, R16.reuse, R4, R15 ;  /* 0x0000000410047223 */ /* 0x044fe2000000000f */
[----:B------:R-:W-:Y:S01]  /*05f0*/  FFMA R63, R11, R63, R62 ;  /* 0x0000003f0b3f7223 */ /* 0x000fe2000000003e */
[----:B------:R-:W-:Y:S02]  /*0600*/  LDS.128 R12, [R58+0x2040] ;  /* 0x002040003a0c7984 */ /* 0x000fe40000000c00 */
[C---:B------:R-:W-:Y:S01]  /*0610*/  FFMA R5, R17.reuse, R5, R4 ;  /* 0x0000000511057223 */ /* 0x040fe20000000004 */
[----:B---3--:R-:W-:Y:S01]  /*0620*/  FFMA R20, R16, R20, R63 ;  /* 0x0000001410147223 */ /* 0x008fe2000000003f */
[----:B------:R-:W-:Y:S02]  /*0630*/  LDS.128 R8, [R58+0x40] ;  /* 0x000040003a087984 */ /* 0x000fe40000000c00 */
[----:B------:R-:W-:Y:S01]  /*0640*/  FFMA R6, R18, R6, R5 ;  /* 0x0000000612067223 */ /* 0x000fe20000000005 */
[----:B------:R-:W-:-:S03]  /*0650*/  FFMA R21, R17, R21, R20 ;  /* 0x0000001511157223 */ /* 0x000fc60000000014 */
[----:B------:R-:W-:Y:S01]  /*0660*/  FFMA R7, R19, R7, R6 ;  /* 0x0000000713077223 */ /* 0x000fe20000000006 */
[----:B------:R-:W-:-:S03]  /*0670*/  FFMA R22, R18, R22, R21 ;  /* 0x0000001612167223 */ /* 0x000fc60000000015 */
[----:B----4-:R-:W-:Y:S02]  /*0680*/  FFMA R24, R28, R24, R7 ;  /* 0x000000181c187223 */ /* 0x010fe40000000007 */
[----:B------:R-:W1:Y:S02]  /*0690*/  LDS.128 R4, [UR6+0x40] ;  /* 0x00004006ff047984 */ /* 0x000e640008000c00 */
[----:B------:R-:W-:Y:S01]  /*06a0*/  FFMA R25, R29, R25, R24 ;  /* 0x000000191d197223 */ /* 0x000fe20000000018 */
[----:B------:R-:W-:Y:S02]  /*06b0*/  FFMA R23, R19, R23, R22 ;  /* 0x0000001713177223 */ /* 0x000fe40000000016 */
[----:B------:R-:W-:Y:S01]  /*06c0*/  LDS.128 R16, [UR6+0x50] ;  /* 0x00005006ff107984 */ /* 0x000fe20008000c00 */
[----:B------:R-:W-:Y:S01]  /*06d0*/  FFMA R26, R30, R26, R25 ;  /* 0x0000001a1e1a7223 */ /* 0x000fe20000000019 */
[----:B-----5:R-:W-:Y:S02]  /*06e0*/  FFMA R32, R28, R32, R23 ;  /* 0x000000201c207223 */ /* 0x020fe40000000017 */
[----:B------:R-:W2:Y:S01]  /*06f0*/  LDS.128 R20, [R58+0x50] ;  /* 0x000050003a147984 */ /* 0x000ea20000000c00 */
[----:B------:R-:W-:Y:S01]  /*0700*/  FFMA R27, R31, R27, R26 ;  /* 0x0000001b1f1b7223 */ /* 0x000fe2000000001a */
[----:B------:R-:W-:-:S03]  /*0710*/  FFMA R33, R29, R33, R32 ;  /* 0x000000211d217223 */ /* 0x000fc60000000020 */
[----:B------:R-:W-:Y:S01]  /*0720*/  FFMA R36, R40, R36, R27 ;  /* 0x0000002428247223 */ /* 0x000fe2000000001b */
[----:B------:R-:W-:Y:S01]  /*0730*/  FFMA R34, R30, R34, R33 ;  /* 0x000000221e227223 */ /* 0x000fe20000000021 */
[----:B------:R-:W3:Y:S03]  /*0740*/  LDS.128 R24, [R58+0x2050] ;  /* 0x002050003a187984 */ /* 0x000ee60000000c00 */
[----:B------:R-:W-:Y:S01]  /*0750*/  FFMA R35, R31, R35, R34 ;  /* 0x000000231f237223 */ /* 0x000fe20000000022 */
[C---:B------:R-:W-:Y:S01]  /*0760*/  FFMA R37, R41.reuse, R37, R36 ;  /* 0x0000002529257223 */ /* 0x040fe20000000024 */
[----:B------:R-:W-:Y:S02]  /*0770*/  LDS.128 R28, [UR6+0x60] ;  /* 0x00006006ff1c7984 */ /* 0x000fe40008000c00 */
[----:B0-----:R-:W-:Y:S01]  /*0780*/  FFMA R44, R40, R44, R35 ;  /* 0x0000002c282c7223 */ /* 0x001fe20000000023 */
[----:B------:R-:W-:Y:S01]  /*0790*/  FFMA R38, R42, R38, R37 ;  /* 0x000000262a267223 */ /* 0x000fe20000000025 */
[----:B------:R-:W0:Y:S02]  /*07a0*/  LDS.128 R32, [R58+0x60] ;  /* 0x000060003a207984 */ /* 0x000e240000000c00 */
[----:B------:R-:W-:Y:S01]  /*07b0*/  FFMA R45, R41, R45, R44 ;  /* 0x0000002d292d7223 */ /* 0x000fe2000000002c */
[----:B------:R-:W-:-:S02]  /*07c0*/  FFMA R41, R43, R39, R38 ;  /* 0x000000272b297223 */ /* 0x000fc40000000026 */
[----:B------:R-:W4:Y:S01]  /*07d0*/  LDS.128 R36, [R58+0x2060] ;  /* 0x002060003a247984 */ /* 0x000f220000000c00 */
[----:B------:R-:W-:-:S04]  /*07e0*/  FFMA R46, R42, R46, R45 ;  /* 0x0000002e2a2e7223 */ /* 0x000fc8000000002d */
[----:B------:R-:W-:Y:S01]  /*07f0*/  FFMA R47, R43, R47, R46 ;  /* 0x0000002f2b2f7223 */ /* 0x000fe2000000002e */
[----:B-1----:R-:W-:-:S03]  /*0800*/  FFMA R8, R4, R8, R41 ;  /* 0x0000000804087223 */ /* 0x002fc60000000029 */
[----:B------:R-:W-:Y:S01]  /*0810*/  FFMA R12, R4, R12, R47 ;  /* 0x0000000c040c7223 */ /* 0x000fe2000000002f */
[----:B------:R-:W-:Y:S01]  /*0820*/  LDS.128 R40, [UR6+0x70] ;  /* 0x00007006ff287984 */ /* 0x000fe20008000c00 */
[C---:B------:R-:W-:Y:S02]  /*0830*/  FFMA R9, R5.reuse, R9, R8 ;  /* 0x0000000905097223 */ /* 0x040fe40000000008 */
[----:B------:R-:W-:Y:S01]  /*0840*/  FFMA R13, R5, R13, R12 ;  /* 0x0000000d050d7223 */ /* 0x000fe2000000000c */
[----:B------:R-:W1:Y:S01]  /*0850*/  LDS.128 R44, [R58+0x70] ;  /* 0x000070003a2c7984 */ /* 0x000e620000000c00 */
[C---:B------:R-:W-:Y:S02]  /*0860*/  FFMA R10, R6.reuse, R10, R9 ;  /* 0x0000000a060a7223 */ /* 0x040fe40000000009 */
[----:B------:R-:W-:Y:S02]  /*0870*/  FFMA R14, R6, R14, R13 ;  /* 0x0000000e060e7223 */ /* 0x000fe4000000000d */
[----:B------:R-:W-:-:S02]  /*0880*/  FFMA R11, R7, R11, R10 ;  /* 0x0000000b070b7223 */ /* 0x000fc4000000000a */
[----:B------:R-:W-:Y:S02]  /*0890*/  FFMA R15, R7, R15, R14 ;  /* 0x0000000f070f7223 */ /* 0x000fe4000000000e */
[C---:B--2---:R-:W-:Y:S02]  /*08a0*/  FFMA R20, R16.reuse, R20, R11 ;  /* 0x0000001410147223 */ /* 0x044fe4000000000b */
[----:B---3--:R-:W-:Y:S02]  /*08b0*/  FFMA R24, R16, R24, R15 ;  /* 0x0000001810187223 */ /* 0x008fe4000000000f */
[C---:B------:R-:W-:Y:S02]  /*08c0*/  FFMA R21, R17.reuse, R21, R20 ;  /* 0x0000001511157223 */ /* 0x040fe40000000014 */
[----:B------:R-:W-:Y:S02]  /*08d0*/  FFMA R25, R17, R25, R24 ;  /* 0x0000001911197223 */ /* 0x000fe40000000018 */
[----:B------:R-:W-:-:S02]  /*08e0*/  FFMA R22, R18, R22, R21 ;  /* 0x0000001612167223 */ /* 0x000fc40000000015 */
[----:B------:R-:W-:Y:S02]  /*08f0*/  FFMA R26, R18, R26, R25 ;  /* 0x0000001a121a7223 */ /* 0x000fe40000000019 */
[C---:B------:R-:W-:Y:S02]  /*0900*/  FFMA R23, R19.reuse, R23, R22 ;  /* 0x0000001713177223 */ /* 0x040fe40000000016 */
[----:B------:R-:W-:Y:S02]  /*0910*/  FFMA R27, R19, R27, R26 ;  /* 0x0000001b131b7223 */ /* 0x000fe4000000001a */
[C---:B0-----:R-:W-:Y:S02]  /*0920*/  FFMA R32, R28.reuse, R32, R23 ;  /* 0x000000201c207223 */ /* 0x041fe40000000017 */
[----:B----4-:R-:W-:Y:S02]  /*0930*/  FFMA R36, R28, R36, R27 ;  /* 0x000000241c247223 */ /* 0x010fe4000000001b */
[----:B------:R-:W-:-:S02]  /*0940*/  FFMA R33, R29, R33, R32 ;  /* 0x000000211d217223 */ /* 0x000fc40000000020 */
[----:B------:R-:W-:Y:S02]  /*0950*/  FFMA R37, R29, R37, R36 ;  /* 0x000000251d257223 */ /* 0x000fe40000000024 */
[C---:B------:R-:W-:Y:S02]  /*0960*/  FFMA R34, R30.reuse, R34, R33 ;  /* 0x000000221e227223 */ /* 0x040fe40000000021 */
[----:B------:R-:W-:Y:S02]  /*0970*/  FFMA R38, R30, R38, R37 ;  /* 0x000000261e267223 */ /* 0x000fe40000000025 */
[C---:B------:R-:W-:Y:S02]  /*0980*/  FFMA R35, R31.reuse, R35, R34 ;  /* 0x000000231f237223 */ /* 0x040fe40000000022 */
[----:B------:R-:W-:Y:S02]  /*0990*/  FFMA R39, R31, R39, R38 ;  /* 0x000000271f277223 */ /* 0x000fe40000000026 */
[----:B-1----:R-:W-:-:S02]  /*09a0*/  FFMA R44, R40, R44, R35 ;  /* 0x0000002c282c7223 */ /* 0x002fc40000000023 */
[----:B------:R-:W-:Y:S02]  /*09b0*/  FFMA R48, R40, R48, R39 ;  /* 0x0000003028307223 */ /* 0x000fe40000000027 */
[C---:B------:R-:W-:Y:S02]  /*09c0*/  FFMA R45, R41.reuse, R45, R44 ;  /* 0x0000002d292d7223 */ /* 0x040fe4000000002c */
[----:B------:R-:W-:Y:S02]  /*09d0*/  FFMA R49, R41, R49, R48 ;  /* 0x0000003129317223 */ /* 0x000fe40000000030 */
[C---:B------:R-:W-:Y:S02]  /*09e0*/  FFMA R46, R42.reuse, R46, R45 ;  /* 0x0000002e2a2e7223 */ /* 0x040fe4000000002d */
[----:B------:R-:W-:Y:S02]  /*09f0*/  FFMA R50, R42, R50, R49 ;  /* 0x000000322a327223 */ /* 0x000fe40000000031 */
[----:B------:R-:W-:-:S02]  /*0a00*/  FFMA R67, R43, R47, R46 ;  /* 0x0000002f2b437223 */ /* 0x000fc4000000002e */
[----:B------:R-:W-:Y:S01]  /*0a10*/  FFMA R65, R43, R51, R50 ;  /* 0x000000332b417223 */ /* 0x000fe20000000032 */
[----:B------:R-:W-:Y:S06]  /*0a20*/  BRA.U UP0, `(.L_x_0) ;  /* 0xfffffff500d47547 */ /* 0x000fec000b83ffff */
[----:B------:R-:W0:Y:S01]  /*0a30*/  LDC.64 R4, c[0x0][0x398] ;  /* 0x0000e600ff047b82 */ /* 0x000e220000000a00 */
[----:B------:R-:W-:-:S04]  /*0a40*/  SHF.L.U32 R3, R2, 0x7, RZ ;  /* 0x0000000702037819 */ /* 0x000fc800000006ff */
[----:B------:R-:W-:-:S05]  /*0a50*/  LOP3.LUT R7, R3, R0, RZ, 0xfc, !PT ;  /* 0x0000000003077212 */ /* 0x000fca00078efcff */
[C---:B0-----:R-:W-:Y:S02]  /*0a60*/  IMAD.WIDE.U32 R2, R7.reuse, 0x4, R4 ;  /* 0x0000000407027825 */ /* 0x041fe400078e0004 */
[----:B------:R-:W0:Y:S03]  /*0a70*/  LDC.64 R4, c[0x0][0x390] ;  /* 0x0000e400ff047b82 */ /* 0x000e260000000a00 */
[----:B------:R-:W2:Y:S04]  /*0a80*/  LDG.E.CONSTANT R0, desc[UR8][R2.64] ;  /* 0x0000000802007981 */ /* 0x000ea8000c1e9900 */
[----:B------:R-:W3:Y:S01]  /*0a90*/  LDG.E.CONSTANT R6, desc[UR8][R2.64+0x100] ;  /* 0x0001000802067981 */ /* 0x000ee2000c1e9900 */
[----:B0-----:R-:W-:-:S04]  /*0aa0*/  IMAD.WIDE.U32 R4, R7, 0x4, R4 ;  /* 0x0000000407047825 */ /* 0x001fc800078e0004 */
[----:B--2---:R-:W-:Y:S01]  /*0ab0*/  FADD R67, R67, R0 ;  /* 0x0000000043437221 */ /* 0x004fe20000000000 */
[----:B---3--:R-:W-:-:S04]  /*0ac0*/  FADD R65, R65, R6 ;  /* 0x0000000641417221 */ /* 0x008fc80000000000 */
[----:B------:R-:W-:Y:S04]  /*0ad0*/  STG.E desc[UR8][R4.64], R67 ;  /* 0x0000004304007986 */ /* 0x000fe8000c101908 */
[----:B------:R-:W-:Y:S01]  /*0ae0*/  STG.E desc[UR8][R4.64+0x100], R65 ;  /* 0x0001004104007986 */ /* 0x000fe2000c101908 */
[----:B------:R-:W-:Y:S05]  /*0af0*/  EXIT ;  /* 0x000000000000794d */ /* 0x000fea0003800000 */
.L_x_1:
[----:B------:R-:W-:-:S00]  /*0b00*/  BRA `(.L_x_1) ;  /* 0xfffffffc00fc7947 */ /* 0x000fc0000383ffff */
[----:B------:R-:W-:-:S00]  /*0b10*/  NOP ;  /* 0x0000000000007918 */ /* 0x000fc00000000000 */
        /* <DEDUP_REMOVED lines=14> */
.L_x_2:


//--------------------- .nv.shared.candidate0     --------------------------
	.section	.nv.shared.candidate0,"aw",@nobits
	.sectionflags	@""
	.align	4
.nv.shared.candidate0:
	.zero		17536


//--------------------- .nv.shared.reserved.0     --------------------------
	.section	.nv.shared.reserved.0,"aw",@nobits
	.weak		__nv_reservedSMEM_offset_0_alias
	.size		__nv_reservedSMEM_offset_0_alias, 0, 64
	.other		__nv_reservedSMEM_offset_0_alias,@"STO_CUDA_RESERVED_SHARED STV_DEFAULT"
__nv_reservedSMEM_offset_0_alias:
	.zero		0
	.zero		64


//--------------------- .nv.constant0.candidate0  --------------------------
	.section	.nv.constant0.candidate0,"a",@progbits
	.sectionflags	@""
	.align	4
.nv.constant0.candidate0:
	.zero		928


//--------------------- SYMBOLS --------------------------

	.type		.nv.reservedSmem.offset0,@object
	.size		.nv.reservedSmem.offset0,0x4
	.type		.nv.reservedSmem.cap,@object
	.size		.nv.reservedSmem.cap,0x4
